	.headerflags	@"EF_CUDA_TEXMODE_UNIFIED EF_CUDA_64BIT_ADDRESS EF_CUDA_ACCELERATORS EF_CUDA_SM90 EF_CUDA_VIRTUAL_SM(EF_CUDA_SM90)"
	.elftype	@"ET_EXEC"


//--------------------- .nv.info                  --------------------------
	.section	.nv.info,"",@"SHT_CUDA_INFO"
	.align	4


	//----- nvinfo : EIATTR_REGCOUNT
	.align		4
        /*0000*/ 	.byte	0x04, 0x2f
        /*0002*/ 	.short	(.L_1 - .L_0)
	.align		4
.L_0:
        /*0004*/ 	.word	index@(triton_poi_fused__unsafe_index_add_mul_sub_34)
        /*0008*/ 	.word	0x00000026


	//----- nvinfo : EIATTR_MIN_STACK_SIZE
	.align		4
.L_1:
        /*000c*/ 	.byte	0x04, 0x12
        /*000e*/ 	.short	(.L_3 - .L_2)
	.align		4
.L_2:
        /*0010*/ 	.word	index@(triton_poi_fused__unsafe_index_add_mul_sub_34)
        /*0014*/ 	.word	0x00000000


	//----- nvinfo : EIATTR_FRAME_SIZE
	.align		4
.L_3:
        /*0018*/ 	.byte	0x04, 0x11
        /*001a*/ 	.short	(.L_5 - .L_4)
	.align		4
.L_4:
        /*001c*/ 	.word	index@(triton_poi_fused__unsafe_index_add_mul_sub_34)
        /*0020*/ 	.word	0x00000000


	//----- nvinfo : EIATTR_MIN_STACK_SIZE
	.align		4
.L_5:
        /*0024*/ 	.byte	0x04, 0x12
        /*0026*/ 	.short	(.L_7 - .L_6)
	.align		4
.L_6:
        /*0028*/ 	.word	index@(triton_poi_fused__unsafe_index_add_mul_sub_34)
        /*002c*/ 	.word	0x00000000
.L_7:


//--------------------- .nv.info.triton_poi_fused__unsafe_index_add_mul_sub_34 --------------------------
	.section	.nv.info.triton_poi_fused__unsafe_index_add_mul_sub_34,"",@"SHT_CUDA_INFO"
	.sectionflags	@""
	.align	4


	//----- nvinfo : EIATTR_CUDA_API_VERSION
	.align		4
        /*0000*/ 	.byte	0x04, 0x37
        /*0002*/ 	.short	(.L_9 - .L_8)
.L_8:
        /*0004*/ 	.word	0x0000007c


	//----- nvinfo : EIATTR_KPARAM_INFO
	.align		4
.L_9:
        /*0008*/ 	.byte	0x04, 0x17
        /*000a*/ 	.short	(.L_11 - .L_10)
.L_10:
        /*000c*/ 	.word	0x00000000
        /*0010*/ 	.short	0x000a
        /*0012*/ 	.short	0x0050
        /*0014*/ 	.byte	0x00, 0xf0, 0x11, 0x00


	//----- nvinfo : EIATTR_KPARAM_INFO
	.align		4
.L_11:
        /*0018*/ 	.byte	0x04, 0x17
        /*001a*/ 	.short	(.L_13 - .L_12)
.L_12:
        /*001c*/ 	.word	0x00000000
        /*0020*/ 	.short	0x0009
        /*0022*/ 	.short	0x0048
        /*0024*/ 	.byte	0x00, 0xf4, 0x21, 0x00


	//----- nvinfo : EIATTR_KPARAM_INFO
	.align		4
.L_13:
        /*0028*/ 	.byte	0x04, 0x17
        /*002a*/ 	.short	(.L_15 - .L_14)
.L_14:
        /*002c*/ 	.word	0x00000000
        /*0030*/ 	.short	0x0008
        /*0032*/ 	.short	0x0040
        /*0034*/ 	.byte	0x00, 0xf4, 0x21, 0x00


	//----- nvinfo : EIATTR_KPARAM_INFO
	.align		4
.L_15:
        /*0038*/ 	.byte	0x04, 0x17
        /*003a*/ 	.short	(.L_17 - .L_16)
.L_16:
        /*003c*/ 	.word	0x00000000
        /*0040*/ 	.short	0x0007
        /*0042*/ 	.short	0x0038
        /*0044*/ 	.byte	0x00, 0xf4, 0x21, 0x00


	//----- nvinfo : EIATTR_KPARAM_INFO
	.align		4
.L_17:
        /*0048*/ 	.byte	0x04, 0x17
        /*004a*/ 	.short	(.L_19 - .L_18)
.L_18:
        /*004c*/ 	.word	0x00000000
        /*0050*/ 	.short	0x0006
        /*0052*/ 	.short	0x0030
        /*0054*/ 	.byte	0x00, 0xf4, 0x21, 0x00


	//----- nvinfo : EIATTR_KPARAM_INFO
	.align		4
.L_19:
        /*0058*/ 	.byte	0x04, 0x17
        /*005a*/ 	.short	(.L_21 - .L_20)
.L_20:
        /*005c*/ 	.word	0x00000000
        /*0060*/ 	.short	0x0005
        /*0062*/ 	.short	0x0028
        /*0064*/ 	.byte	0x00, 0xf4, 0x21, 0x00


	//----- nvinfo : EIATTR_KPARAM_INFO
	.align		4
.L_21:
        /*0068*/ 	.byte	0x04, 0x17
        /*006a*/ 	.short	(.L_23 - .L_22)
.L_22:
        /*006c*/ 	.word	0x00000000
        /*0070*/ 	.short	0x0004
        /*0072*/ 	.short	0x0020
        /*0074*/ 	.byte	0x00, 0xf4, 0x21, 0x00


	//----- nvinfo : EIATTR_KPARAM_INFO
	.align		4
.L_23:
        /*0078*/ 	.byte	0x04, 0x17
        /*007a*/ 	.short	(.L_25 - .L_24)
.L_24:
        /*007c*/ 	.word	0x00000000
        /*0080*/ 	.short	0x0003
        /*0082*/ 	.short	0x0018
        /*0084*/ 	.byte	0x00, 0xf4, 0x21, 0x00


	//----- nvinfo : EIATTR_KPARAM_INFO
	.align		4
.L_25:
        /*0088*/ 	.byte	0x04, 0x17
        /*008a*/ 	.short	(.L_27 - .L_26)
.L_26:
        /*008c*/ 	.word	0x00000000
        /*0090*/ 	.short	0x0002
        /*0092*/ 	.short	0x0010
        /*0094*/ 	.byte	0x00, 0xf4, 0x21, 0x00


	//----- nvinfo : EIATTR_KPARAM_INFO
	.align		4
.L_27:
        /*0098*/ 	.byte	0x04, 0x17
        /*009a*/ 	.short	(.L_29 - .L_28)
.L_28:
        /*009c*/ 	.word	0x00000000
        /*00a0*/ 	.short	0x0001
        /*00a2*/ 	.short	0x0008
        /*00a4*/ 	.byte	0x00, 0xf4, 0x21, 0x00


	//----- nvinfo : EIATTR_KPARAM_INFO
	.align		4
.L_29:
        /*00a8*/ 	.byte	0x04, 0x17
        /*00aa*/ 	.short	(.L_31 - .L_30)
.L_30:
        /*00ac*/ 	.word	0x00000000
        /*00b0*/ 	.short	0x0000
        /*00b2*/ 	.short	0x0000
        /*00b4*/ 	.byte	0x00, 0xf4, 0x21, 0x00


	//----- nvinfo : EIATTR_SPARSE_MMA_MASK
	.align		4
.L_31:
        /*00b8*/ 	.byte	0x03, 0x50
        /*00ba*/ 	.short	0x0000


	//----- nvinfo : EIATTR_MAXREG_COUNT
	.align		4
        /*00bc*/ 	.byte	0x03, 0x1b
        /*00be*/ 	.short	0x00ff


	//----- nvinfo : EIATTR_EXIT_INSTR_OFFSETS
	.align		4
        /*00c0*/ 	.byte	0x04, 0x1c
        /*00c2*/ 	.short	(.L_33 - .L_32)


	//   ....[0]....
.L_32:
        /*00c4*/ 	.word	0x00001330


	//----- nvinfo : EIATTR_REQNTID
	.align		4
.L_33:
        /*00c8*/ 	.byte	0x04, 0x10
        /*00ca*/ 	.short	(.L_35 - .L_34)
.L_34:
        /*00cc*/ 	.word	0x00000080
        /*00d0*/ 	.word	0x00000001
        /*00d4*/ 	.word	0x00000001


	//----- nvinfo : EIATTR_CBANK_PARAM_SIZE
	.align		4
.L_35:
        /*00d8*/ 	.byte	0x03, 0x19
        /*00da*/ 	.short	0x0054


	//----- nvinfo : EIATTR_PARAM_CBANK
	.align		4
        /*00dc*/ 	.byte	0x04, 0x0a
        /*00de*/ 	.short	(.L_37 - .L_36)
	.align		4
.L_36:
        /*00e0*/ 	.word	index@(.nv.constant0.triton_poi_fused__unsafe_index_add_mul_sub_34)
        /*00e4*/ 	.short	0x0210
        /*00e6*/ 	.short	0x0054


	//----- nvinfo : EIATTR_SW_WAR
	.align		4
.L_37:
        /*00e8*/ 	.byte	0x04, 0x36
        /*00ea*/ 	.short	(.L_39 - .L_38)
.L_38:
        /*00ec*/ 	.word	0x00000008
.L_39:


//--------------------- .nv.callgraph             --------------------------
	.section	.nv.callgraph,"",@"SHT_CUDA_CALLGRAPH"
	.align	4
	.sectionentsize	8
	.align		4
        /*0000*/ 	.word	0x00000000
	.align		4
        /*0004*/ 	.word	0xffffffff
	.align		4
        /*0008*/ 	.word	0x00000000
	.align		4
        /*000c*/ 	.word	0xfffffffe
	.align		4
        /*0010*/ 	.word	0x00000000
	.align		4
        /*0014*/ 	.word	0xfffffffd
	.align		4
        /*0018*/ 	.word	0x00000000
	.align		4
        /*001c*/ 	.word	0xfffffffc


//--------------------- .text.triton_poi_fused__unsafe_index_add_mul_sub_34 --------------------------
	.section	.text.triton_poi_fused__unsafe_index_add_mul_sub_34,"ax",@progbits
	.align	128
        .global         triton_poi_fused__unsafe_index_add_mul_sub_34
        .type           triton_poi_fused__unsafe_index_add_mul_sub_34,@function
        .size           triton_poi_fused__unsafe_index_add_mul_sub_34,(.L_x_1 - triton_poi_fused__unsafe_index_add_mul_sub_34)
        .other          triton_poi_fused__unsafe_index_add_mul_sub_34,@"STO_CUDA_ENTRY STV_DEFAULT"
triton_poi_fused__unsafe_index_add_mul_sub_34:
.text.triton_poi_fused__unsafe_index_add_mul_sub_34:
[----:B------:R-:W-:Y:S01]  /*0000*/  LDC R1, c[0x0][0x28] ;  /* 0x00000a00ff017b82 */ /* 0x000fe20000000800 */
[----:B------:R-:W1:Y:S07]  /*0010*/  S2R R2, SR_TID.X ;  /* 0x0000000000027919 */ /* 0x000e6e0000002100 */
[----:B------:R-:W2:Y:S01]  /*0020*/  LDC.64 R22, c[0x0][0x220] ;  /* 0x00008800ff167b82 */ /* 0x000ea20000000a00 */
[----:B------:R-:W-:Y:S01]  /*0030*/  ULDC.64 UR4, c[0x0][0x208] ;  /* 0x0000820000047ab9 */ /* 0x000fe20000000a00 */
[----:B------:R-:W-:Y:S01]  /*0040*/  ULDC.64 UR6, c[0x0][0x230] ;  /* 0x00008c0000067ab9 */ /* 0x000fe20000000a00 */
[----:B------:R-:W3:Y:S01]  /*0050*/  S2R R0, SR_CTAID.X ;  /* 0x0000000000007919 */ /* 0x000ee20000002500 */
[----:B------:R-:W-:-:S04]  /*0060*/  ULDC.64 UR8, c[0x0][0x258] ;  /* 0x0000960000087ab9 */ /* 0x000fc80000000a00 */
[----:B------:R-:W4:Y:S08]  /*0070*/  LDC.64 R6, c[0x0][0x228] ;  /* 0x00008a00ff067b82 */ /* 0x000f300000000a00 */
[----:B------:R-:W5:Y:S01]  /*0080*/  LDC.64 R18, c[0x0][0x248] ;  /* 0x00009200ff127b82 */ /* 0x000f620000000a00 */
[----:B-1----:R-:W-:-:S05]  /*0090*/  IMAD.SHL.U32 R2, R2, 0x4, RZ ;  /* 0x0000000402027824 */ /* 0x002fca00078e00ff */
[----:B------:R-:W-:-:S05]  /*00a0*/  LOP3.LUT R3, R2, 0x1fc, RZ, 0xc0, !PT ;  /* 0x000001fc02037812 */ /* 0x000fca00078ec0ff */
[----:B---3--:R-:W-:-:S05]  /*00b0*/  IMAD R3, R0, 0x200, R3 ;  /* 0x0000020000037824 */ /* 0x008fca00078e0203 */
[----:B------:R-:W-:-:S04]  /*00c0*/  SHF.R.S32.HI R2, RZ, 0x1f, R3 ;  /* 0x0000001fff027819 */ /* 0x000fc80000011403 */
[----:B------:R-:W-:-:S04]  /*00d0*/  LEA.HI R2, R2, R3, RZ, 0x6 ;  /* 0x0000000302027211 */ /* 0x000fc800078f30ff */
[----:B------:R-:W-:Y:S02]  /*00e0*/  SHF.R.S32.HI R16, RZ, 0x6, R2 ;  /* 0x00000006ff107819 */ /* 0x000fe40000011402 */
[----:B------:R-:W-:Y:S02]  /*00f0*/  LOP3.LUT R2, R2, 0xffffffc0, RZ, 0xc0, !PT ;  /* 0xffffffc002027812 */ /* 0x000fe400078ec0ff */
[----:B------:R-:W-:-:S03]  /*0100*/  LEA.HI R4, R16, R16, RZ, 0x6 ;  /* 0x0000001010047211 */ /* 0x000fc600078f30ff */
[----:B------:R-:W-:Y:S01]  /*0110*/  IMAD.IADD R29, R3, 0x1, -R2 ;  /* 0x00000001031d7824 */ /* 0x000fe200078e0a02 */
[----:B------:R-:W-:-:S05]  /*0120*/  LOP3.LUT R5, R4, 0xffffffc0, RZ, 0xc0, !PT ;  /* 0xffffffc004057812 */ /* 0x000fca00078ec0ff */
[----:B------:R-:W-:Y:S02]  /*0130*/  IMAD.IADD R16, R16, 0x1, -R5 ;  /* 0x0000000110107824 */ /* 0x000fe400078e0a05 */
[----:B------:R-:W1:Y:S02]  /*0140*/  LDC.64 R4, c[0x0][0x238] ;  /* 0x00008e00ff047b82 */ /* 0x000e640000000a00 */
[----:B--2---:R-:W-:-:S06]  /*0150*/  IMAD.WIDE R22, R16, 0x8, R22 ;  /* 0x0000000810167825 */ /* 0x004fcc00078e0216 */
[----:B------:R-:W2:Y:S01]  /*0160*/  LDG.E.EL.64 R22, desc[UR4][R22.64] ;  /* 0x0000000416167981 */ /* 0x000ea2000c2e1b00 */
[----:B----4-:R-:W-:-:S04]  /*0170*/  IMAD.WIDE R12, R29, 0x8, R6 ;  /* 0x000000081d0c7825 */ /* 0x010fc800078e0206 */
[----:B-----5:R-:W-:Y:S02]  /*0180*/  IMAD.WIDE R18, R16, 0x8, R18 ;  /* 0x0000000810127825 */ /* 0x020fe400078e0212 */
[----:B------:R-:W3:Y:S04]  /*0190*/  LDG.E.EL.128 R12, desc[UR4][R12.64] ;  /* 0x000000040c0c7981 */ /* 0x000ee8000c2e1d00 */
[----:B------:R-:W4:Y:S01]  /*01a0*/  LDG.E.EL.64 R18, desc[UR4][R18.64] ;  /* 0x0000000412127981 */ /* 0x000f22000c2e1b00 */
[----:B-1----:R-:W-:-:S06]  /*01b0*/  IMAD.WIDE R8, R29, 0x8, R4 ;  /* 0x000000081d087825 */ /* 0x002fcc00078e0204 */
[----:B------:R-:W5:Y:S01]  /*01c0*/  LDG.E.EL.128 R8, desc[UR4][R8.64] ;  /* 0x0000000408087981 */ /* 0x000f62000c2e1d00 */
[----:B------:R-:W-:-:S04]  /*01d0*/  SHF.R.S32.HI R20, RZ, 0x16, R0 ;  /* 0x00000016ff147819 */ /* 0x000fc80000011400 */
[----:B------:R-:W-:-:S04]  /*01e0*/  SGXT R20, R20, 0x1 ;  /* 0x000000011414781a */ /* 0x000fc80000000200 */
[----:B------:R-:W-:-:S04]  /*01f0*/  LEA.HI R0, R20, R3, RZ, 0xc ;  /* 0x0000000314007211 */ /* 0x000fc800078f60ff */
[----:B------:R-:W-:-:S05]  /*0200*/  SHF.R.S32.HI R17, RZ, 0xc, R0 ;  /* 0x0000000cff117819 */ /* 0x000fca0000011400 */
[----:B------:R-:W-:Y:S01]  /*0210*/  IMAD.SHL.U32 R17, R17, 0x40, RZ ;  /* 0x0000004011117824 */ /* 0x000fe200078e00ff */
[----:B--2---:R-:W-:-:S04]  /*0220*/  SHF.R.U32.HI R21, RZ, 0x1c, R23 ;  /* 0x0000001cff157819 */ /* 0x004fc80000011617 */
[----:B------:R-:W-:-:S04]  /*0230*/  LOP3.LUT R21, R21, 0x8, RZ, 0xc0, !PT ;  /* 0x0000000815157812 */ /* 0x000fc800078ec0ff */
[----:B------:R-:W-:Y:S02]  /*0240*/  IADD3 R0, P0, R22, R21, RZ ;  /* 0x0000001516007210 */ /* 0x000fe40007f1e0ff */
[----:B---3--:R-:W-:Y:S02]  /*0250*/  SHF.R.U32.HI R2, RZ, 0x1c, R13 ;  /* 0x0000001cff027819 */ /* 0x008fe4000001160d */
[----:B----4-:R-:W-:Y:S01]  /*0260*/  SHF.R.U32.HI R21, RZ, 0x1c, R19 ;  /* 0x0000001cff157819 */ /* 0x010fe20000011613 */
[----:B------:R-:W-:Y:S01]  /*0270*/  IMAD.X R25, RZ, RZ, R23, P0 ;  /* 0x000000ffff197224 */ /* 0x000fe200000e0617 */
[----:B------:R-:W-:Y:S02]  /*0280*/  LOP3.LUT R23, R2, 0x8, RZ, 0xc0, !PT ;  /* 0x0000000802177812 */ /* 0x000fe400078ec0ff */
[----:B------:R-:W-:Y:S02]  /*0290*/  LOP3.LUT R21, R21, 0x8, RZ, 0xc0, !PT ;  /* 0x0000000815157812 */ /* 0x000fe400078ec0ff */
[----:B------:R-:W-:-:S02]  /*02a0*/  IADD3 R12, P0, R12, R23, RZ ;  /* 0x000000170c0c7210 */ /* 0x000fc40007f1e0ff */
[----:B------:R-:W-:Y:S02]  /*02b0*/  SHF.R.S32.HI R22, RZ, 0x1f, R17 ;  /* 0x0000001fff167819 */ /* 0x000fe40000011411 */
[CC--:B------:R-:W-:Y:S02]  /*02c0*/  LEA R2, P1, R0.reuse, R17.reuse, 0x3 ;  /* 0x0000001100027211 */ /* 0x0c0fe400078218ff */
[----:B------:R-:W-:Y:S01]  /*02d0*/  IADD3 R18, P2, R18, R21, RZ ;  /* 0x0000001512127210 */ /* 0x000fe20007f5e0ff */
[----:B------:R-:W-:Y:S01]  /*02e0*/  IMAD.X R21, RZ, RZ, R13, P0 ;  /* 0x000000ffff157224 */ /* 0x000fe200000e060d */
[----:B------:R-:W-:Y:S01]  /*02f0*/  LEA.HI.X R0, R0, R22, R25, 0x3, P1 ;  /* 0x0000001600007211 */ /* 0x000fe200008f1c19 */
[----:B------:R-:W-:Y:S01]  /*0300*/  VIADD R13, R3, 0x2 ;  /* 0x00000002030d7836 */ /* 0x000fe20000000000 */
[----:B------:R-:W-:Y:S01]  /*0310*/  IADD3 R24, P0, R2, R12, RZ ;  /* 0x0000000c02187210 */ /* 0x000fe20007f1e0ff */
[----:B------:R-:W-:Y:S01]  /*0320*/  IMAD.X R19, RZ, RZ, R19, P2 ;  /* 0x000000ffff137224 */ /* 0x000fe200010e0613 */
[----:B------:R-:W-:-:S02]  /*0330*/  LEA R17, P1, R18, R17, 0x3 ;  /* 0x0000001112117211 */ /* 0x000fc400078218ff */
[----:B------:R-:W-:Y:S01]  /*0340*/  LEA.HI R20, R20, R13, RZ, 0x6 ;  /* 0x0000000d14147211 */ /* 0x000fe200078f30ff */
[----:B------:R-:W-:Y:S02]  /*0350*/  IMAD.X R23, R0, 0x1, R21, P0 ;  /* 0x0000000100177824 */ /* 0x000fe400000e0615 */
[----:B------:R-:W-:Y:S01]  /*0360*/  IMAD.SHL.U32 R26, R24, 0x4, RZ ;  /* 0x00000004181a7824 */ /* 0x000fe200078e00ff */
[----:B-----5:R-:W-:Y:S02]  /*0370*/  SHF.R.U32.HI R25, RZ, 0x1c, R9 ;  /* 0x0000001cff197819 */ /* 0x020fe40000011609 */
[----:B------:R-:W-:Y:S02]  /*0380*/  LEA.HI.X R18, R18, R22, R19, 0x3, P1 ;  /* 0x0000001612127211 */ /* 0x000fe400008f1c13 */
[----:B------:R-:W-:Y:S02]  /*0390*/  LOP3.LUT R20, R20, 0xffffffc0, RZ, 0xc0, !PT ;  /* 0xffffffc014147812 */ /* 0x000fe400078ec0ff */
[----:B------:R-:W-:-:S02]  /*03a0*/  SHF.L.U64.HI R24, R24, 0x2, R23 ;  /* 0x0000000218187819 */ /* 0x000fc40000010217 */
[----:B------:R-:W-:Y:S02]  /*03b0*/  IADD3 R22, P0, R26, UR6, RZ ;  /* 0x000000061a167c10 */ /* 0x000fe4000ff1e0ff */
[----:B------:R-:W-:Y:S01]  /*03c0*/  LOP3.LUT R25, R25, 0x8, RZ, 0xc0, !PT ;  /* 0x0000000819197812 */ /* 0x000fe200078ec0ff */
[----:B------:R-:W-:Y:S01]  /*03d0*/  IMAD.IADD R13, R13, 0x1, -R20 ;  /* 0x000000010d0d7824 */ /* 0x000fe200078e0a14 */
[----:B------:R-:W-:Y:S02]  /*03e0*/  IADD3.X R23, R24, UR7, RZ, P0, !PT ;  /* 0x0000000718177c10 */ /* 0x000fe400087fe4ff */
[----:B------:R-:W-:Y:S02]  /*03f0*/  IADD3 R20, P0, R8, R25, RZ ;  /* 0x0000001908147210 */ /* 0x000fe40007f1e0ff */
[----:B------:R-:W-:Y:S01]  /*0400*/  IADD3 R26, P1, R26, UR8, RZ ;  /* 0x000000081a1a7c10 */ /* 0x000fe2000ff3e0ff */
[----:B------:R1:W2:Y:S02]  /*0410*/  LDG.E.EL R19, desc[UR4][R22.64] ;  /* 0x0000000416137981 */ /* 0x0002a4000c2e1900 */
[----:B------:R-:W-:Y:S01]  /*0420*/  IMAD.X R25, RZ, RZ, R9, P0 ;  /* 0x000000ffff197224 */ /* 0x000fe200000e0609 */
[----:B------:R-:W-:-:S05]  /*0430*/  IADD3 R8, P0, R20, R2, RZ ;  /* 0x0000000214087210 */ /* 0x000fca0007f1e0ff */
[----:B------:R-:W-:Y:S02]  /*0440*/  IMAD.X R9, R25, 0x1, R0, P0 ;  /* 0x0000000119097824 */ /* 0x000fe400000e0600 */
[----:B------:R-:W-:-:S03]  /*0450*/  IMAD.SHL.U32 R32, R8, 0x4, RZ ;  /* 0x0000000408207824 */ /* 0x000fc600078e00ff */
[----:B------:R-:W-:Y:S02]  /*0460*/  SHF.L.U64.HI R8, R8, 0x2, R9 ;  /* 0x0000000208087819 */ /* 0x000fe40000010209 */
[----:B-1----:R-:W-:Y:S02]  /*0470*/  IADD3 R22, P0, R32, UR6, RZ ;  /* 0x0000000620167c10 */ /* 0x002fe4000ff1e0ff */
[----:B------:R-:W-:Y:S02]  /*0480*/  IADD3.X R27, R24, UR9, RZ, P1, !PT ;  /* 0x00000009181b7c10 */ /* 0x000fe40008ffe4ff */
[----:B------:R-:W-:Y:S02]  /*0490*/  IADD3.X R23, R8, UR7, RZ, P0, !PT ;  /* 0x0000000708177c10 */ /* 0x000fe400087fe4ff */
[----:B------:R-:W-:Y:S02]  /*04a0*/  IADD3 R12, P0, R17, R12, RZ ;  /* 0x0000000c110c7210 */ /* 0x000fe40007f1e0ff */
[----:B------:R-:W-:Y:S01]  /*04b0*/  IADD3 R32, P1, R32, UR8, RZ ;  /* 0x0000000820207c10 */ /* 0x000fe2000ff3e0ff */
[----:B------:R-:W2:Y:S02]  /*04c0*/  LDG.E.EL R22, desc[UR4][R22.64] ;  /* 0x0000000416167981 */ /* 0x000ea4000c2e1900 */
[----:B------:R-:W-:Y:S01]  /*04d0*/  IMAD.X R9, R18, 0x1, R21, P0 ;  /* 0x0000000112097824 */ /* 0x000fe200000e0615 */
[----:B------:R-:W-:Y:S01]  /*04e0*/  IADD3.X R33, R8, UR9, RZ, P1, !PT ;  /* 0x0000000908217c10 */ /* 0x000fe20008ffe4ff */
[C---:B------:R-:W-:Y:S01]  /*04f0*/  IMAD.SHL.U32 R8, R12.reuse, 0x4, RZ ;  /* 0x000000040c087824 */ /* 0x040fe200078e00ff */
[----:B------:R-:W3:Y:S02]  /*0500*/  LDG.E.EL R27, desc[UR4][R26.64] ;  /* 0x000000041a1b7981 */ /* 0x000ee4000c2e1900 */
[----:B------:R-:W-:-:S02]  /*0510*/  SHF.L.U64.HI R9, R12, 0x2, R9 ;  /* 0x000000020c097819 */ /* 0x000fc40000010209 */
[----:B------:R-:W-:Y:S01]  /*0520*/  IADD3 R30, P0, R8, UR6, RZ ;  /* 0x00000006081e7c10 */ /* 0x000fe2000ff1e0ff */
[----:B------:R-:W3:Y:S01]  /*0530*/  LDG.E.EL R24, desc[UR4][R32.64] ;  /* 0x0000000420187981 */ /* 0x000ee2000c2e1900 */
[----:B------:R-:W-:Y:S02]  /*0540*/  IADD3 R8, P1, R8, UR8, RZ ;  /* 0x0000000808087c10 */ /* 0x000fe4000ff3e0ff */
[----:B------:R-:W-:Y:S02]  /*0550*/  IADD3.X R31, R9, UR7, RZ, P0, !PT ;  /* 0x00000007091f7c10 */ /* 0x000fe400087fe4ff */
[----:B------:R-:W-:-:S03]  /*0560*/  IADD3.X R9, R9, UR9, RZ, P1, !PT ;  /* 0x0000000909097c10 */ /* 0x000fc60008ffe4ff */
[----:B------:R-:W4:Y:S04]  /*0570*/  LDG.E.EL R21, desc[UR4][R30.64] ;  /* 0x000000041e157981 */ /* 0x000f28000c2e1900 */
[----:B------:R1:W5:Y:S02]  /*0580*/  LDG.E.EL R23, desc[UR4][R8.64] ;  /* 0x0000000408177981 */ /* 0x000364000c2e1900 */
[----:B-1----:R-:W1:Y:S02]  /*0590*/  LDC.64 R8, c[0x0][0x240] ;  /* 0x00009000ff087b82 */ /* 0x002e640000000a00 */
[----:B-1----:R-:W-:-:S04]  /*05a0*/  IMAD.WIDE R28, R29, 0x4, R8 ;  /* 0x000000041d1c7825 */ /* 0x002fc800078e0208 */
[----:B------:R-:W-:-:S04]  /*05b0*/  IMAD.WIDE R8, R13, 0x8, R6 ;  /* 0x000000080d087825 */ /* 0x000fc800078e0206 */
[----:B------:R-:W-:Y:S02]  /*05c0*/  IMAD.WIDE R12, R13, 0x8, R4 ;  /* 0x000000080d0c7825 */ /* 0x000fe400078e0204 */
[----:B------:R-:W4:Y:S02]  /*05d0*/  LDG.E.EL.128 R4, desc[UR4][R28.64] ;  /* 0x000000041c047981 */ /* 0x000f24000c2e1d00 */
[----:B--2---:R-:W-:Y:S01]  /*05e0*/  FADD R22, -R19, R22 ;  /* 0x0000001613167221 */ /* 0x004fe20000000100 */
[----:B---3--:R-:W-:-:S03]  /*05f0*/  FADD R24, -R27, R24 ;  /* 0x000000181b187221 */ /* 0x008fc60000000100 */
[C---:B----4-:R-:W-:Y:S01]  /*0600*/  FFMA R22, R4.reuse, R22, R19 ;  /* 0x0000001604167223 */ /* 0x050fe20000000013 */
[----:B------:R-:W-:Y:S01]  /*0610*/  FFMA R19, R4, R24, R27 ;  /* 0x0000001804137223 */ /* 0x000fe2000000001b */
[----:B------:R-:W-:Y:S01]  /*0620*/  IADD3 R24, P0, R17, R20, RZ ;  /* 0x0000001411187210 */ /* 0x000fe20007f1e0ff */
[----:B------:R-:W1:Y:S04]  /*0630*/  LDC.64 R26, c[0x0][0x250] ;  /* 0x00009400ff1a7b82 */ /* 0x000e680000000a00 */
[----:B------:R-:W-:-:S05]  /*0640*/  IMAD.X R25, R18, 0x1, R25, P0 ;  /* 0x0000000112197824 */ /* 0x000fca00000e0619 */
[C---:B------:R-:W-:Y:S01]  /*0650*/  SHF.L.U64.HI R20, R24.reuse, 0x2, R25 ;  /* 0x0000000218147819 */ /* 0x040fe20000010219 */
[----:B------:R-:W-:-:S05]  /*0660*/  IMAD.SHL.U32 R24, R24, 0x4, RZ ;  /* 0x0000000418187824 */ /* 0x000fca00078e00ff */
[----:B------:R-:W-:Y:S02]  /*0670*/  IADD3 R30, P0, R24, UR6, RZ ;  /* 0x00000006181e7c10 */ /* 0x000fe4000ff1e0ff */
[----:B------:R-:W-:Y:S02]  /*0680*/  IADD3 R28, P1, R24, UR8, RZ ;  /* 0x00000008181c7c10 */ /* 0x000fe4000ff3e0ff */
[----:B------:R-:W-:Y:S02]  /*0690*/  IADD3.X R31, R20, UR7, RZ, P0, !PT ;  /* 0x00000007141f7c10 */ /* 0x000fe400087fe4ff */
[----:B------:R-:W-:-:S03]  /*06a0*/  IADD3.X R29, R20, UR9, RZ, P1, !PT ;  /* 0x00000009141d7c10 */ /* 0x000fc60008ffe4ff */
[----:B------:R-:W2:Y:S04]  /*06b0*/  LDG.E.EL R30, desc[UR4][R30.64] ;  /* 0x000000041e1e7981 */ /* 0x000ea8000c2e1900 */
[----:B------:R-:W5:Y:S01]  /*06c0*/  LDG.E.EL R28, desc[UR4][R28.64] ;  /* 0x000000041c1c7981 */ /* 0x000f62000c2e1900 */
[----:B-1----:R-:W-:-:S05]  /*06d0*/  IMAD.WIDE R32, R16, 0x4, R26 ;  /* 0x0000000410207825 */ /* 0x002fca00078e021a */
[----:B------:R-:W3:Y:S01]  /*06e0*/  LDG.E.EL R16, desc[UR4][R32.64] ;  /* 0x0000000420107981 */ /* 0x000ee2000c2e1900 */
[----:B------:R-:W-:-:S04]  /*06f0*/  SHF.R.U32.HI R25, RZ, 0x1c, R15 ;  /* 0x0000001cff197819 */ /* 0x000fc8000001160f */
[----:B------:R-:W-:-:S04]  /*0700*/  LOP3.LUT R25, R25, 0x8, RZ, 0xc0, !PT ;  /* 0x0000000819197812 */ /* 0x000fc800078ec0ff */
[----:B------:R-:W-:-:S05]  /*0710*/  IADD3 R24, P0, R14, R25, RZ ;  /* 0x000000190e187210 */ /* 0x000fca0007f1e0ff */
[----:B------:R-:W-:Y:S01]  /*0720*/  IMAD.X R27, RZ, RZ, R15, P0 ;  /* 0x000000ffff1b7224 */ /* 0x000fe200000e060f */
[----:B------:R-:W-:Y:S01]  /*0730*/  IADD3 R15, P0, R2, R24, RZ ;  /* 0x00000018020f7210 */ /* 0x000fe20007f1e0ff */
[----:B--2---:R-:W-:Y:S01]  /*0740*/  FADD R14, -R21, R30 ;  /* 0x0000001e150e7221 */ /* 0x004fe20000000100 */
[----:B-----5:R-:W-:-:S03]  /*0750*/  FADD R20, -R23, R28 ;  /* 0x0000001c17147221 */ /* 0x020fc60000000100 */
[C---:B------:R-:W-:Y:S01]  /*0760*/  FFMA R21, R4.reuse, R14, R21 ;  /* 0x0000000e04157223 */ /* 0x040fe20000000015 */
[C---:B------:R-:W-:Y:S02]  /*0770*/  IMAD.SHL.U32 R28, R15.reuse, 0x4, RZ ;  /* 0x000000040f1c7824 */ /* 0x040fe400078e00ff */
[----:B------:R-:W-:Y:S01]  /*0780*/  FFMA R20, R4, R20, R23 ;  /* 0x0000001404147223 */ /* 0x000fe20000000017 */
[----:B------:R-:W-:Y:S01]  /*0790*/  IMAD.X R4, R0, 0x1, R27, P0 ;  /* 0x0000000100047824 */ /* 0x000fe200000e061b */
[----:B------:R-:W-:Y:S02]  /*07a0*/  SHF.R.U32.HI R23, RZ, 0x1c, R11 ;  /* 0x0000001cff177819 */ /* 0x000fe4000001160b */
[----:B------:R-:W-:Y:S02]  /*07b0*/  IADD3 R14, P0, R28, UR6, RZ ;  /* 0x000000061c0e7c10 */ /* 0x000fe4000ff1e0ff */
[----:B------:R-:W-:Y:S02]  /*07c0*/  SHF.L.U64.HI R4, R15, 0x2, R4 ;  /* 0x000000020f047819 */ /* 0x000fe40000010204 */
[----:B------:R-:W-:-:S02]  /*07d0*/  LOP3.LUT R23, R23, 0x8, RZ, 0xc0, !PT ;  /* 0x0000000817177812 */ /* 0x000fc400078ec0ff */
[----:B------:R-:W-:Y:S02]  /*07e0*/  IADD3.X R15, R4, UR7, RZ, P0, !PT ;  /* 0x00000007040f7c10 */ /* 0x000fe400087fe4ff */
[----:B------:R-:W-:Y:S01]  /*07f0*/  IADD3 R10, P0, R10, R23, RZ ;  /* 0x000000170a0a7210 */ /* 0x000fe20007f1e0ff */
[----:B------:R-:W-:Y:S01]  /*0800*/  FADD R21, -R22, R21 ;  /* 0x0000001516157221 */ /* 0x000fe20000000100 */
[----:B------:R-:W-:Y:S01]  /*0810*/  IADD3 R28, P1, R28, UR8, RZ ;  /* 0x000000081c1c7c10 */ /* 0x000fe2000ff3e0ff */
[----:B------:R1:W2:Y:S02]  /*0820*/  LDG.E.EL R14, desc[UR4][R14.64] ;  /* 0x000000040e0e7981 */ /* 0x0002a4000c2e1900 */
[----:B------:R-:W-:Y:S01]  /*0830*/  IMAD.X R11, RZ, RZ, R11, P0 ;  /* 0x000000ffff0b7224 */ /* 0x000fe200000e060b */
[----:B------:R-:W-:Y:S02]  /*0840*/  IADD3 R23, P0, R10, R2, RZ ;  /* 0x000000020a177210 */ /* 0x000fe40007f1e0ff */
[----:B------:R-:W-:Y:S01]  /*0850*/  IADD3.X R29, R4, UR9, RZ, P1, !PT ;  /* 0x00000009041d7c10 */ /* 0x000fe20008ffe4ff */
[----:B---3--:R-:W-:-:S02]  /*0860*/  FFMA R4, R16, R21, R22 ;  /* 0x0000001510047223 */ /* 0x008fc40000000016 */
[----:B------:R-:W-:Y:S02]  /*0870*/  IMAD.X R22, R11, 0x1, R0, P0 ;  /* 0x000000010b167824 */ /* 0x000fe400000e0600 */
[C---:B-1----:R-:W-:Y:S01]  /*0880*/  IMAD.SHL.U32 R15, R23.reuse, 0x4, RZ ;  /* 0x00000004170f7824 */ /* 0x042fe200078e00ff */
[----:B------:R1:W3:Y:S02]  /*0890*/  LDG.E.EL R26, desc[UR4][R28.64] ;  /* 0x000000041c1a7981 */ /* 0x0002e4000c2e1900 */
[----:B------:R-:W-:Y:S02]  /*08a0*/  SHF.L.U64.HI R21, R23, 0x2, R22 ;  /* 0x0000000217157819 */ /* 0x000fe40000010216 */
[----:B------:R-:W-:-:S04]  /*08b0*/  IADD3 R22, P0, R15, UR6, RZ ;  /* 0x000000060f167c10 */ /* 0x000fc8000ff1e0ff */
[----:B------:R-:W-:Y:S02]  /*08c0*/  IADD3.X R23, R21, UR7, RZ, P0, !PT ;  /* 0x0000000715177c10 */ /* 0x000fe400087fe4ff */
[----:B-1----:R-:W-:-:S03]  /*08d0*/  IADD3 R28, P1, R15, UR8, RZ ;  /* 0x000000080f1c7c10 */ /* 0x002fc6000ff3e0ff */
[----:B------:R-:W2:Y:S01]  /*08e0*/  LDG.E.EL R15, desc[UR4][R22.64] ;  /* 0x00000004160f7981 */ /* 0x000ea2000c2e1900 */
[----:B------:R-:W-:Y:S02]  /*08f0*/  IADD3 R24, P0, R17, R24, RZ ;  /* 0x0000001811187210 */ /* 0x000fe40007f1e0ff */
[----:B------:R-:W-:-:S03]  /*0900*/  IADD3.X R29, R21, UR9, RZ, P1, !PT ;  /* 0x00000009151d7c10 */ /* 0x000fc60008ffe4ff */
[----:B------:R-:W-:Y:S02]  /*0910*/  IMAD.X R27, R18, 0x1, R27, P0 ;  /* 0x00000001121b7824 */ /* 0x000fe400000e061b */
[C---:B------:R-:W-:Y:S01]  /*0920*/  IMAD.SHL.U32 R21, R24.reuse, 0x4, RZ ;  /* 0x0000000418157824 */ /* 0x040fe200078e00ff */
[----:B------:R1:W3:Y:S02]  /*0930*/  LDG.E.EL R25, desc[UR4][R28.64] ;  /* 0x000000041c197981 */ /* 0x0002e4000c2e1900 */
[----:B------:R-:W-:Y:S02]  /*0940*/  SHF.L.U64.HI R27, R24, 0x2, R27 ;  /* 0x00000002181b7819 */ /* 0x000fe4000001021b */
[----:B-1----:R-:W-:-:S04]  /*0950*/  IADD3 R28, P0, R21, UR6, RZ ;  /* 0x00000006151c7c10 */ /* 0x002fc8000ff1e0ff */
[----:B------:R-:W-:Y:S02]  /*0960*/  IADD3.X R29, R27, UR7, RZ, P0, !PT ;  /* 0x000000071b1d7c10 */ /* 0x000fe400087fe4ff */
[----:B------:R-:W-:-:S03]  /*0970*/  IADD3 R22, P0, R21, UR8, RZ ;  /* 0x0000000815167c10 */ /* 0x000fc6000ff1e0ff */
[----:B------:R1:W4:Y:S01]  /*0980*/  LDG.E.EL R24, desc[UR4][R28.64] ;  /* 0x000000041c187981 */ /* 0x000322000c2e1900 */
[----:B------:R-:W-:Y:S02]  /*0990*/  IADD3.X R23, R27, UR9, RZ, P0, !PT ;  /* 0x000000091b177c10 */ /* 0x000fe400087fe4ff */
[----:B------:R-:W-:-:S03]  /*09a0*/  IADD3 R10, P0, R17, R10, RZ ;  /* 0x0000000a110a7210 */ /* 0x000fc60007f1e0ff */
[----:B------:R4:W5:Y:S02]  /*09b0*/  LDG.E.EL R22, desc[UR4][R22.64] ;  /* 0x0000000416167981 */ /* 0x000964000c2e1900 */
[----:B------:R-:W-:Y:S02]  /*09c0*/  IMAD.X R21, R18, 0x1, R11, P0 ;  /* 0x0000000112157824 */ /* 0x000fe400000e060b */
[----:B------:R-:W-:-:S03]  /*09d0*/  IMAD.SHL.U32 R11, R10, 0x4, RZ ;  /* 0x000000040a0b7824 */ /* 0x000fc600078e00ff */
[----:B------:R-:W-:Y:S02]  /*09e0*/  SHF.L.U64.HI R21, R10, 0x2, R21 ;  /* 0x000000020a157819 */ /* 0x000fe40000010215 */
[----:B------:R-:W-:Y:S02]  /*09f0*/  IADD3 R10, P0, R11, UR6, RZ ;  /* 0x000000060b0a7c10 */ /* 0x000fe4000ff1e0ff */
[----:B-1----:R-:W-:Y:S02]  /*0a00*/  IADD3 R28, P1, R11, UR8, RZ ;  /* 0x000000080b1c7c10 */ /* 0x002fe4000ff3e0ff */
[----:B------:R-:W-:Y:S02]  /*0a10*/  IADD3.X R11, R21, UR7, RZ, P0, !PT ;  /* 0x00000007150b7c10 */ /* 0x000fe400087fe4ff */
[----:B------:R-:W-:-:S03]  /*0a20*/  IADD3.X R29, R21, UR9, RZ, P1, !PT ;  /* 0x00000009151d7c10 */ /* 0x000fc60008ffe4ff */
[----:B------:R-:W4:Y:S04]  /*0a30*/  LDG.E.EL R23, desc[UR4][R10.64] ;  /* 0x000000040a177981 */ /* 0x000f28000c2e1900 */
[----:B------:R-:W5:Y:S04]  /*0a40*/  LDG.E.EL R21, desc[UR4][R28.64] ;  /* 0x000000041c157981 */ /* 0x000f68000c2e1900 */
[----:B------:R-:W5:Y:S01]  /*0a50*/  LDG.E.EL.128 R8, desc[UR4][R8.64] ;  /* 0x0000000408087981 */ /* 0x000f62000c2e1d00 */
[----:B--2---:R-:W-:-:S04]  /*0a60*/  FADD R15, -R14, R15 ;  /* 0x0000000f0e0f7221 */ /* 0x004fc80000000100 */
[----:B------:R-:W-:Y:S02]  /*0a70*/  FFMA R27, R5, R15, R14 ;  /* 0x0000000f051b7223 */ /* 0x000fe4000000000e */
[----:B------:R-:W2:Y:S01]  /*0a80*/  LDG.E.EL.128 R12, desc[UR4][R12.64] ;  /* 0x000000040c0c7981 */ /* 0x000ea2000c2e1d00 */
[----:B---3--:R-:W-:-:S04]  /*0a90*/  FADD R25, -R26, R25 ;  /* 0x000000191a197221 */ /* 0x008fc80000000100 */
[----:B------:R-:W-:Y:S01]  /*0aa0*/  FFMA R25, R5, R25, R26 ;  /* 0x0000001905197223 */ /* 0x000fe2000000001a */
[----:B----4-:R-:W-:Y:S01]  /*0ab0*/  FADD R23, -R24, R23 ;  /* 0x0000001718177221 */ /* 0x010fe20000000100 */
[----:B-----5:R-:W-:-:S03]  /*0ac0*/  FADD R21, -R22, R21 ;  /* 0x0000001516157221 */ /* 0x020fc60000000100 */
[C---:B------:R-:W-:Y:S01]  /*0ad0*/  FFMA R24, R5.reuse, R23, R24 ;  /* 0x0000001705187223 */ /* 0x040fe20000000018 */
[----:B------:R-:W-:Y:S01]  /*0ae0*/  FFMA R5, R5, R21, R22 ;  /* 0x0000001505057223 */ /* 0x000fe20000000016 */
[----:B------:R-:W-:-:S04]  /*0af0*/  SHF.R.U32.HI R21, RZ, 0x1c, R9 ;  /* 0x0000001cff157819 */ /* 0x000fc80000011609 */
[----:B------:R-:W-:-:S04]  /*0b00*/  LOP3.LUT R21, R21, 0x8, RZ, 0xc0, !PT ;  /* 0x0000000815157812 */ /* 0x000fc800078ec0ff */
[----:B------:R-:W-:-:S05]  /*0b10*/  IADD3 R21, P0, R8, R21, RZ ;  /* 0x0000001508157210 */ /* 0x000fca0007f1e0ff */
[----:B------:R-:W-:Y:S01]  /*0b20*/  IMAD.X R26, RZ, RZ, R9, P0 ;  /* 0x000000ffff1a7224 */ /* 0x000fe200000e0609 */
[----:B------:R-:W-:-:S05]  /*0b30*/  IADD3 R8, P0, R2, R21, RZ ;  /* 0x0000001502087210 */ /* 0x000fca0007f1e0ff */
[----:B------:R-:W-:Y:S02]  /*0b40*/  IMAD.X R9, R0, 0x1, R26, P0 ;  /* 0x0000000100097824 */ /* 0x000fe400000e061a */
[----:B------:R-:W-:-:S03]  /*0b50*/  IMAD.SHL.U32 R22, R8, 0x4, RZ ;  /* 0x0000000408167824 */ /* 0x000fc600078e00ff */
[----:B------:R-:W-:Y:S02]  /*0b60*/  SHF.L.U64.HI R8, R8, 0x2, R9 ;  /* 0x0000000208087819 */ /* 0x000fe40000010209 */
[----:B------:R-:W-:-:S04]  /*0b70*/  IADD3 R28, P0, R22, UR6, RZ ;  /* 0x00000006161c7c10 */ /* 0x000fc8000ff1e0ff */
[----:B------:R-:W-:Y:S02]  /*0b80*/  IADD3.X R29, R8, UR7, RZ, P0, !PT ;  /* 0x00000007081d7c10 */ /* 0x000fe400087fe4ff */
[----:B------:R-:W-:-:S04]  /*0b90*/  IADD3 R22, P0, R22, UR8, RZ ;  /* 0x0000000816167c10 */ /* 0x000fc8000ff1e0ff */
[----:B------:R-:W-:Y:S01]  /*0ba0*/  IADD3.X R23, R8, UR9, RZ, P0, !PT ;  /* 0x0000000908177c10 */ /* 0x000fe200087fe4ff */
[----:B------:R-:W-:Y:S01]  /*0bb0*/  FADD R8, -R19, R20 ;  /* 0x0000001413087221 */ /* 0x000fe20000000100 */
[----:B------:R-:W-:Y:S01]  /*0bc0*/  FADD R20, -R25, R5 ;  /* 0x0000000519147221 */ /* 0x000fe20000000100 */
[----:B------:R-:W-:Y:S01]  /*0bd0*/  FADD R24, -R27, R24 ;  /* 0x000000181b187221 */ /* 0x000fe20000000100 */
[----:B------:R-:W3:Y:S01]  /*0be0*/  LDG.E.EL R29, desc[UR4][R28.64] ;  /* 0x000000041c1d7981 */ /* 0x000ee2000c2e1900 */
[C---:B------:R-:W-:Y:S02]  /*0bf0*/  FFMA R8, R16.reuse, R8, R19 ;  /* 0x0000000810087223 */ /* 0x040fe40000000013 */
[----:B------:R-:W-:Y:S01]  /*0c00*/  FFMA R5, R16, R24, R27 ;  /* 0x0000001810057223 */ /* 0x000fe2000000001b */
[----:B------:R-:W4:Y:S01]  /*0c10*/  LDG.E.EL R23, desc[UR4][R22.64] ;  /* 0x0000000416177981 */ /* 0x000f22000c2e1900 */
[----:B--2---:R-:W-:-:S04]  /*0c20*/  SHF.R.U32.HI R9, RZ, 0x1c, R13 ;  /* 0x0000001cff097819 */ /* 0x004fc8000001160d */
[----:B------:R-:W-:-:S04]  /*0c30*/  LOP3.LUT R9, R9, 0x8, RZ, 0xc0, !PT ;  /* 0x0000000809097812 */ /* 0x000fc800078ec0ff */
[----:B------:R-:W-:-:S05]  /*0c40*/  IADD3 R12, P0, R12, R9, RZ ;  /* 0x000000090c0c7210 */ /* 0x000fca0007f1e0ff */
[----:B------:R-:W-:Y:S01]  /*0c50*/  IMAD.X R13, RZ, RZ, R13, P0 ;  /* 0x000000ffff0d7224 */ /* 0x000fe200000e060d */
[----:B------:R-:W-:Y:S01]  /*0c60*/  IADD3 R19, P0, R12, R2, RZ ;  /* 0x000000020c137210 */ /* 0x000fe20007f1e0ff */
[----:B------:R-:W-:-:S04]  /*0c70*/  FFMA R9, R16, R20, R25 ;  /* 0x0000001410097223 */ /* 0x000fc80000000019 */
[----:B------:R-:W-:Y:S02]  /*0c80*/  IMAD.X R20, R13, 0x1, R0, P0 ;  /* 0x000000010d147824 */ /* 0x000fe400000e0600 */
[----:B------:R-:W-:-:S03]  /*0c90*/  IMAD.SHL.U32 R34, R19, 0x4, RZ ;  /* 0x0000000413227824 */ /* 0x000fc600078e00ff */
[----:B------:R-:W-:Y:S02]  /*0ca0*/  SHF.L.U64.HI R19, R19, 0x2, R20 ;  /* 0x0000000213137819 */ /* 0x000fe40000010214 */
[----:B------:R-:W-:-:S04]  /*0cb0*/  IADD3 R24, P0, R34, UR6, RZ ;  /* 0x0000000622187c10 */ /* 0x000fc8000ff1e0ff */
[----:B------:R-:W-:Y:S02]  /*0cc0*/  IADD3.X R25, R19, UR7, RZ, P0, !PT ;  /* 0x0000000713197c10 */ /* 0x000fe400087fe4ff */
[----:B------:R-:W-:-:S03]  /*0cd0*/  IADD3 R30, P0, R17, R21, RZ ;  /* 0x00000015111e7210 */ /* 0x000fc60007f1e0ff */
[----:B------:R1:W3:Y:S02]  /*0ce0*/  LDG.E.EL R20, desc[UR4][R24.64] ;  /* 0x0000000418147981 */ /* 0x0002e4000c2e1900 */
[----:B------:R-:W-:-:S05]  /*0cf0*/  IMAD.X R21, R18, 0x1, R26, P0 ;  /* 0x0000000112157824 */ /* 0x000fca00000e061a */
[C---:B------:R-:W-:Y:S01]  /*0d00*/  SHF.L.U64.HI R21, R30.reuse, 0x2, R21 ;  /* 0x000000021e157819 */ /* 0x040fe20000010215 */
[----:B------:R-:W-:-:S05]  /*0d10*/  IMAD.SHL.U32 R30, R30, 0x4, RZ ;  /* 0x000000041e1e7824 */ /* 0x000fca00078e00ff */
[----:B------:R-:W-:-:S04]  /*0d20*/  IADD3 R32, P0, R30, UR6, RZ ;  /* 0x000000061e207c10 */ /* 0x000fc8000ff1e0ff */
[----:B------:R-:W-:Y:S02]  /*0d30*/  IADD3.X R33, R21, UR7, RZ, P0, !PT ;  /* 0x0000000715217c10 */ /* 0x000fe400087fe4ff */
[----:B------:R-:W-:-:S04]  /*0d40*/  IADD3 R30, P0, R30, UR8, RZ ;  /* 0x000000081e1e7c10 */ /* 0x000fc8000ff1e0ff */
[----:B------:R-:W-:Y:S02]  /*0d50*/  IADD3.X R31, R21, UR9, RZ, P0, !PT ;  /* 0x00000009151f7c10 */ /* 0x000fe400087fe4ff */
[----:B------:R-:W-:Y:S02]  /*0d60*/  IADD3 R12, P0, R17, R12, RZ ;  /* 0x0000000c110c7210 */ /* 0x000fe40007f1e0ff */
[----:B-1----:R-:W-:Y:S01]  /*0d70*/  SHF.R.U32.HI R25, RZ, 0x1c, R11 ;  /* 0x0000001cff197819 */ /* 0x002fe2000001160b */
[----:B------:R-:W2:Y:S02]  /*0d80*/  LDG.E.EL R21, desc[UR4][R30.64] ;  /* 0x000000041e157981 */ /* 0x000ea4000c2e1900 */
[----:B------:R-:W-:Y:S02]  /*0d90*/  IMAD.X R13, R18, 0x1, R13, P0 ;  /* 0x00000001120d7824 */ /* 0x000fe400000e060d */
[----:B------:R-:W-:Y:S01]  /*0da0*/  IMAD.SHL.U32 R26, R12, 0x4, RZ ;  /* 0x000000040c1a7824 */ /* 0x000fe200078e00ff */
[----:B------:R-:W-:-:S02]  /*0db0*/  LOP3.LUT R25, R25, 0x8, RZ, 0xc0, !PT ;  /* 0x0000000819197812 */ /* 0x000fc400078ec0ff */
[----:B------:R-:W-:Y:S02]  /*0dc0*/  SHF.L.U64.HI R24, R12, 0x2, R13 ;  /* 0x000000020c187819 */ /* 0x000fe4000001020d */
[----:B------:R-:W-:-:S04]  /*0dd0*/  IADD3 R12, P0, R26, UR6, RZ ;  /* 0x000000061a0c7c10 */ /* 0x000fc8000ff1e0ff */
[----:B------:R-:W-:Y:S02]  /*0de0*/  IADD3.X R13, R24, UR7, RZ, P0, !PT ;  /* 0x00000007180d7c10 */ /* 0x000fe400087fe4ff */
[----:B------:R-:W-:Y:S02]  /*0df0*/  IADD3 R25, P0, R10, R25, RZ ;  /* 0x000000190a197210 */ /* 0x000fe40007f1e0ff */
[----:B------:R-:W-:Y:S01]  /*0e00*/  IADD3 R34, P1, R34, UR8, RZ ;  /* 0x0000000822227c10 */ /* 0x000fe2000ff3e0ff */
[----:B------:R1:W5:Y:S02]  /*0e10*/  LDG.E.EL R12, desc[UR4][R12.64] ;  /* 0x000000040c0c7981 */ /* 0x000364000c2e1900 */
[----:B------:R-:W-:Y:S01]  /*0e20*/  IMAD.X R27, RZ, RZ, R11, P0 ;  /* 0x000000ffff1b7224 */ /* 0x000fe200000e060b */
[----:B------:R-:W-:-:S04]  /*0e30*/  SHF.R.U32.HI R11, RZ, 0x1c, R15 ;  /* 0x0000001cff0b7819 */ /* 0x000fc8000001160f */
[----:B------:R-:W-:Y:S02]  /*0e40*/  LOP3.LUT R11, R11, 0x8, RZ, 0xc0, !PT ;  /* 0x000000080b0b7812 */ /* 0x000fe400078ec0ff */
[----:B------:R-:W-:Y:S02]  /*0e50*/  IADD3.X R35, R19, UR9, RZ, P1, !PT ;  /* 0x0000000913237c10 */ /* 0x000fe40008ffe4ff */
[----:B------:R-:W-:Y:S01]  /*0e60*/  IADD3 R14, P0, R14, R11, RZ ;  /* 0x0000000b0e0e7210 */ /* 0x000fe20007f1e0ff */
[----:B------:R-:W5:Y:S01]  /*0e70*/  LDG.E.EL R19, desc[UR4][R32.64] ;  /* 0x0000000420137981 */ /* 0x000f62000c2e1900 */
[----:B------:R-:W-:-:S03]  /*0e80*/  IADD3 R10, P1, R26, UR8, RZ ;  /* 0x000000081a0a7c10 */ /* 0x000fc6000ff3e0ff */
[----:B------:R-:W-:Y:S01]  /*0e90*/  IMAD.X R15, RZ, RZ, R15, P0 ;  /* 0x000000ffff0f7224 */ /* 0x000fe200000e060f */
[----:B------:R-:W-:Y:S01]  /*0ea0*/  IADD3.X R11, R24, UR9, RZ, P1, !PT ;  /* 0x00000009180b7c10 */ /* 0x000fe20008ffe4ff */
[----:B------:R-:W4:Y:S01]  /*0eb0*/  LDG.E.EL R22, desc[UR4][R34.64] ;  /* 0x0000000422167981 */ /* 0x000f22000c2e1900 */
[----:B------:R-:W-:Y:S02]  /*0ec0*/  IADD3 R24, P0, R2, R25, RZ ;  /* 0x0000001902187210 */ /* 0x000fe40007f1e0ff */
[----:B01----:R-:W-:Y:S01]  /*0ed0*/  IADD3 R13, P2, R17, R25, RZ ;  /* 0x00000019110d7210 */ /* 0x003fe20007f5e0ff */
[----:B------:R0:W2:Y:S02]  /*0ee0*/  LDG.E.EL R10, desc[UR4][R10.64] ;  /* 0x000000040a0a7981 */ /* 0x0000a4000c2e1900 */
[----:B------:R-:W-:Y:S01]  /*0ef0*/  IMAD.X R25, R0, 0x1, R27, P0 ;  /* 0x0000000100197824 */ /* 0x000fe200000e061b */
[----:B------:R-:W-:-:S04]  /*0f00*/  IADD3 R2, P1, R14, R2, RZ ;  /* 0x000000020e027210 */ /* 0x000fc80007f3e0ff */
[C---:B------:R-:W-:Y:S01]  /*0f10*/  SHF.L.U64.HI R25, R24.reuse, 0x2, R25 ;  /* 0x0000000218197819 */ /* 0x040fe20000010219 */
[----:B------:R-:W-:Y:S01]  /*0f20*/  IMAD.SHL.U32 R24, R24, 0x4, RZ ;  /* 0x0000000418187824 */ /* 0x000fe200078e00ff */
[----:B------:R-:W-:Y:S01]  /*0f30*/  IADD3 R17, P3, R17, R14, RZ ;  /* 0x0000000e11117210 */ /* 0x000fe20007f7e0ff */
[----:B------:R-:W-:-:S03]  /*0f40*/  IMAD.X R26, R18, 0x1, R27, P2 ;  /* 0x00000001121a7824 */ /* 0x000fc600010e061b */
[----:B------:R-:W-:Y:S01]  /*0f50*/  IADD3 R14, P0, R24, UR6, RZ ;  /* 0x00000006180e7c10 */ /* 0x000fe2000ff1e0ff */
[----:B------:R-:W-:Y:S02]  /*0f60*/  IMAD.X R27, R15, 0x1, R0, P1 ;  /* 0x000000010f1b7824 */ /* 0x000fe400008e0600 */
[----:B------:R-:W-:Y:S01]  /*0f70*/  IMAD.X R18, R18, 0x1, R15, P3 ;  /* 0x0000000112127824 */ /* 0x000fe200018e060f */
[----:B------:R-:W-:Y:S02]  /*0f80*/  IADD3.X R15, R25, UR7, RZ, P0, !PT ;  /* 0x00000007190f7c10 */ /* 0x000fe400087fe4ff */
[----:B------:R-:W-:Y:S01]  /*0f90*/  IADD3 R24, P0, R24, UR8, RZ ;  /* 0x0000000818187c10 */ /* 0x000fe2000ff1e0ff */
[C---:B0-----:R-:W-:Y:S01]  /*0fa0*/  IMAD.SHL.U32 R11, R2.reuse, 0x4, RZ ;  /* 0x00000004020b7824 */ /* 0x041fe200078e00ff */
[----:B------:R-:W-:Y:S01]  /*0fb0*/  SHF.L.U64.HI R27, R2, 0x2, R27 ;  /* 0x00000002021b7819 */ /* 0x000fe2000001021b */
[----:B------:R-:W2:Y:S01]  /*0fc0*/  LDG.E.EL R0, desc[UR4][R14.64] ;  /* 0x000000040e007981 */ /* 0x000ea2000c2e1900 */
[----:B------:R-:W-:-:S05]  /*0fd0*/  IADD3.X R25, R25, UR9, RZ, P0, !PT ;  /* 0x0000000919197c10 */ /* 0x000fca00087fe4ff */
[----:B------:R0:W2:Y:S02]  /*0fe0*/  LDG.E.EL R2, desc[UR4][R24.64] ;  /* 0x0000000418027981 */ /* 0x0000a4000c2e1900 */
[----:B0-----:R-:W-:-:S04]  /*0ff0*/  IADD3 R24, P0, R11, UR6, RZ ;  /* 0x000000060b187c10 */ /* 0x001fc8000ff1e0ff */
[----:B------:R-:W-:Y:S02]  /*1000*/  IADD3.X R25, R27, UR7, RZ, P0, !PT ;  /* 0x000000071b197c10 */ /* 0x000fe400087fe4ff */
[----:B------:R-:W-:Y:S02]  /*1010*/  IADD3 R14, P0, R11, UR8, RZ ;  /* 0x000000080b0e7c10 */ /* 0x000fe4000ff1e0ff */
[----:B------:R-:W-:Y:S01]  /*1020*/  SHF.L.U64.HI R18, R17, 0x2, R18 ;  /* 0x0000000211127819 */ /* 0x000fe20000010212 */
[----:B------:R-:W2:Y:S01]  /*1030*/  LDG.E.EL R11, desc[UR4][R24.64] ;  /* 0x00000004180b7981 */ /* 0x000ea2000c2e1900 */
[----:B------:R-:W-:Y:S02]  /*1040*/  IADD3.X R15, R27, UR9, RZ, P0, !PT ;  /* 0x000000091b0f7c10 */ /* 0x000fe400087fe4ff */
[C---:B------:R-:W-:Y:S01]  /*1050*/  SHF.L.U64.HI R27, R13.reuse, 0x2, R26 ;  /* 0x000000020d1b7819 */ /* 0x040fe2000001021a */
[----:B------:R-:W-:Y:S02]  /*1060*/  IMAD.SHL.U32 R26, R13, 0x4, RZ ;  /* 0x000000040d1a7824 */ /* 0x000fe400078e00ff */
[----:B------:R0:W2:Y:S01]  /*1070*/  LDG.E.EL R13, desc[UR4][R14.64] ;  /* 0x000000040e0d7981 */ /* 0x0000a2000c2e1900 */
[----:B------:R-:W-:-:S02]  /*1080*/  IMAD.SHL.U32 R17, R17, 0x4, RZ ;  /* 0x0000000411117824 */ /* 0x000fc400078e00ff */
[----:B0-----:R-:W-:-:S04]  /*1090*/  IADD3 R14, P0, R26, UR6, RZ ;  /* 0x000000061a0e7c10 */ /* 0x001fc8000ff1e0ff */
[----:B------:R-:W-:Y:S02]  /*10a0*/  IADD3.X R15, R27, UR7, RZ, P0, !PT ;  /* 0x000000071b0f7c10 */ /* 0x000fe400087fe4ff */
[----:B------:R-:W-:Y:S02]  /*10b0*/  IADD3 R26, P0, R26, UR8, RZ ;  /* 0x000000081a1a7c10 */ /* 0x000fe4000ff1e0ff */
[----:B------:R-:W-:Y:S01]  /*10c0*/  IADD3 R24, P1, R17, UR8, RZ ;  /* 0x0000000811187c10 */ /* 0x000fe2000ff3e0ff */
[----:B------:R0:W2:Y:S01]  /*10d0*/  LDG.E.EL R28, desc[UR4][R14.64] ;  /* 0x000000040e1c7981 */ /* 0x0000a2000c2e1900 */
[----:B------:R-:W-:Y:S02]  /*10e0*/  IADD3.X R27, R27, UR9, RZ, P0, !PT ;  /* 0x000000091b1b7c10 */ /* 0x000fe400087fe4ff */
[----:B------:R-:W-:Y:S02]  /*10f0*/  IADD3 R30, P0, R17, UR6, RZ ;  /* 0x00000006111e7c10 */ /* 0x000fe4000ff1e0ff */
[----:B------:R-:W-:Y:S01]  /*1100*/  IADD3.X R25, R18, UR9, RZ, P1, !PT ;  /* 0x0000000912197c10 */ /* 0x000fe20008ffe4ff */
[----:B------:R-:W2:Y:S01]  /*1110*/  LDG.E.EL R26, desc[UR4][R26.64] ;  /* 0x000000041a1a7981 */ /* 0x000ea2000c2e1900 */
[----:B------:R-:W-:Y:S01]  /*1120*/  IADD3.X R31, R18, UR7, RZ, P0, !PT ;  /* 0x00000007121f7c10 */ /* 0x000fe200087fe4ff */
[----:B0-----:R-:W0:Y:S03]  /*1130*/  LDC.64 R14, c[0x0][0x218] ;  /* 0x00008600ff0e7b82 */ /* 0x001e260000000a00 */
[----:B------:R-:W2:Y:S04]  /*1140*/  LDG.E.EL R25, desc[UR4][R24.64] ;  /* 0x0000000418197981 */ /* 0x000ea8000c2e1900 */
[----:B------:R-:W2:Y:S01]  /*1150*/  LDG.E.EL R31, desc[UR4][R30.64] ;  /* 0x000000041e1f7981 */ /* 0x000ea2000c2e1900 */
[----:B0-----:R-:W-:-:S04]  /*1160*/  IMAD.WIDE R14, R3, 0x4, R14 ;  /* 0x00000004030e7825 */ /* 0x001fc800078e020e */
[----:B---3--:R-:W-:-:S04]  /*1170*/  FADD R20, -R29, R20 ;  /* 0x000000141d147221 */ /* 0x008fc80000000100 */
[----:B------:R-:W-:Y:S01]  /*1180*/  FFMA R29, R6, R20, R29 ;  /* 0x00000014061d7223 */ /* 0x000fe2000000001d */
[----:B----4-:R-:W-:-:S04]  /*1190*/  FADD R17, -R23, R22 ;  /* 0x0000001617117221 */ /* 0x010fc80000000100 */
[----:B------:R-:W-:Y:S02]  /*11a0*/  FFMA R17, R6, R17, R23 ;  /* 0x0000001106117223 */ /* 0x000fe40000000017 */
[----:B------:R-:W0:Y:S01]  /*11b0*/  LDC.64 R22, c[0x0][0x210] ;  /* 0x00008400ff167b82 */ /* 0x000e220000000a00 */
[----:B-----5:R-:W-:Y:S01]  /*11c0*/  FADD R12, -R19, R12 ;  /* 0x0000000c130c7221 */ /* 0x020fe20000000100 */
[----:B--2---:R-:W-:-:S03]  /*11d0*/  FADD R18, -R21, R10 ;  /* 0x0000000a15127221 */ /* 0x004fc60000000100 */
[C---:B------:R-:W-:Y:S01]  /*11e0*/  FFMA R10, R6.reuse, R12, R19 ;  /* 0x0000000c060a7223 */ /* 0x040fe20000000013 */
[----:B------:R-:W-:-:S03]  /*11f0*/  FFMA R6, R6, R18, R21 ;  /* 0x0000001206067223 */ /* 0x000fc60000000015 */
[----:B------:R-:W-:Y:S01]  /*1200*/  FADD R10, -R29, R10 ;  /* 0x0000000a1d0a7221 */ /* 0x000fe20000000100 */
[----:B0-----:R-:W-:-:S04]  /*1210*/  IMAD.WIDE R22, R3, 0x4, R22 ;  /* 0x0000000403167825 */ /* 0x001fc800078e0216 */
[----:B------:R-:W-:Y:S01]  /*1220*/  FADD R11, -R0, R11 ;  /* 0x0000000b000b7221 */ /* 0x000fe20000000100 */
[----:B------:R-:W-:-:S03]  /*1230*/  FADD R13, -R2, R13 ;  /* 0x0000000d020d7221 */ /* 0x000fc60000000100 */
[C---:B------:R-:W-:Y:S01]  /*1240*/  FFMA R11, R7.reuse, R11, R0 ;  /* 0x0000000b070b7223 */ /* 0x040fe20000000000 */
[----:B------:R-:W-:Y:S01]  /*1250*/  FFMA R13, R7, R13, R2 ;  /* 0x0000000d070d7223 */ /* 0x000fe20000000002 */
[----:B------:R-:W-:Y:S01]  /*1260*/  FADD R0, -R17, R6 ;  /* 0x0000000611007221 */ /* 0x000fe20000000100 */
[----:B------:R-:W-:-:S03]  /*1270*/  FFMA R6, R16, R10, R29 ;  /* 0x0000000a10067223 */ /* 0x000fc6000000001d */
[----:B------:R-:W-:Y:S01]  /*1280*/  FFMA R10, R16, R0, R17 ;  /* 0x00000000100a7223 */ /* 0x000fe20000000011 */
[----:B------:R-:W-:Y:S01]  /*1290*/  FADD R25, -R26, R25 ;  /* 0x000000191a197221 */ /* 0x000fe20000000100 */
[----:B------:R-:W-:-:S03]  /*12a0*/  FADD R31, -R28, R31 ;  /* 0x0000001f1c1f7221 */ /* 0x000fc60000000100 */
[C---:B------:R-:W-:Y:S01]  /*12b0*/  FFMA R26, R7.reuse, R25, R26 ;  /* 0x00000019071a7223 */ /* 0x040fe2000000001a */
[----:B------:R-:W-:-:S03]  /*12c0*/  FFMA R28, R7, R31, R28 ;  /* 0x0000001f071c7223 */ /* 0x000fc6000000001c */
[----:B------:R-:W-:Y:S01]  /*12d0*/  FADD R26, -R13, R26 ;  /* 0x0000001a0d1a7221 */ /* 0x000fe20000000100 */
[----:B------:R-:W-:-:S04]  /*12e0*/  FADD R28, -R11, R28 ;  /* 0x0000001c0b1c7221 */ /* 0x000fc80000000100 */
[C---:B------:R-:W-:Y:S01]  /*12f0*/  FFMA R7, R16.reuse, R28, R11 ;  /* 0x0000001c10077223 */ /* 0x040fe2000000000b */
[----:B------:R-:W-:-:S04]  /*1300*/  FFMA R11, R16, R26, R13 ;  /* 0x0000001a100b7223 */ /* 0x000fc8000000000d */
[----:B------:R-:W-:Y:S04]  /*1310*/  STG.E.128 desc[UR4][R22.64], R4 ;  /* 0x0000000416007986 */ /* 0x000fe8000c101d04 */
[----:B------:R-:W-:Y:S01]  /*1320*/  STG.E.128 desc[UR4][R14.64], R8 ;  /* 0x000000080e007986 */ /* 0x000fe2000c101d04 */
[----:B------:R-:W-:Y:S05]  /*1330*/  EXIT ;  /* 0x000000000000794d */ /* 0x000fea0003800000 */
.L_x_0:
[----:B------:R-:W-:-:S00]  /*1340*/  BRA `(.L_x_0) ;  /* 0xfffffffc00fc7947 */ /* 0x000fc0000383ffff */
[----:B------:R-:W-:-:S00]  /*1350*/  NOP ;  /* 0x0000000000007918 */ /* 0x000fc00000000000 */
        /* <DEDUP_REMOVED lines=10> */
.L_x_1:


//--------------------- .nv.constant0.triton_poi_fused__unsafe_index_add_mul_sub_34 --------------------------
	.section	.nv.constant0.triton_poi_fused__unsafe_index_add_mul_sub_34,"a",@progbits
	.sectionflags	@""
	.align	4
.nv.constant0.triton_poi_fused__unsafe_index_add_mul_sub_34:
	.zero		612
